//
// Generated by NVIDIA NVVM Compiler
//
// Compiler Build ID: CL-36424714
// Cuda compilation tools, release 13.0, V13.0.88
// Based on NVVM 20.0.0
//

.version 9.0
.target sm_100
.address_size 64

	// .globl	_Z12init_synapseP13SynapseBuffer
// _ZZ14inject_thoughtP13SynapseBufferPKfE9write_idx has been demoted

.visible .entry _Z12init_synapseP13SynapseBuffer(
	.param .u64 .ptr .align 1 _Z12init_synapseP13SynapseBuffer_param_0
)
{
	.reg .pred 	%p<4>;
	.reg .b32 	%r<11>;
	.reg .b64 	%rd<11>;

	ld.param.u64 	%rd5, [_Z12init_synapseP13SynapseBuffer_param_0];
	cvta.to.global.u64 	%rd1, %rd5;
	mov.u32 	%r4, %ctaid.x;
	mov.u32 	%r5, %ntid.x;
	mov.u32 	%r6, %tid.x;
	mad.lo.s32 	%r1, %r4, %r5, %r6;
	setp.gt.s32 	%p1, %r1, 127;
	@%p1 bra 	$L__BB0_5;
	mul.wide.s32 	%rd6, %r1, 4;
	add.s64 	%rd7, %rd1, %rd6;
	mov.b32 	%r10, 0;
	st.global.u32 	[%rd7+2097152], %r10;
	mul.wide.s32 	%rd8, %r1, 16384;
	add.s64 	%rd9, %rd8, %rd1;
	add.s64 	%rd10, %rd9, 64;
$L__BB0_2:
	mov.b32 	%r8, 0;
	st.global.u32 	[%rd10+-64], %r8;
	st.global.u32 	[%rd10+-60], %r8;
	st.global.u32 	[%rd10+-56], %r8;
	st.global.u32 	[%rd10+-52], %r8;
	st.global.u32 	[%rd10+-48], %r8;
	st.global.u32 	[%rd10+-44], %r8;
	st.global.u32 	[%rd10+-40], %r8;
	st.global.u32 	[%rd10+-36], %r8;
	st.global.u32 	[%rd10+-32], %r8;
	st.global.u32 	[%rd10+-28], %r8;
	st.global.u32 	[%rd10+-24], %r8;
	st.global.u32 	[%rd10+-20], %r8;
	st.global.u32 	[%rd10+-16], %r8;
	st.global.u32 	[%rd10+-12], %r8;
	st.global.u32 	[%rd10+-8], %r8;
	st.global.u32 	[%rd10+-4], %r8;
	st.global.u32 	[%rd10], %r8;
	st.global.u32 	[%rd10+4], %r8;
	st.global.u32 	[%rd10+8], %r8;
	st.global.u32 	[%rd10+12], %r8;
	st.global.u32 	[%rd10+16], %r8;
	st.global.u32 	[%rd10+20], %r8;
	st.global.u32 	[%rd10+24], %r8;
	st.global.u32 	[%rd10+28], %r8;
	st.global.u32 	[%rd10+32], %r8;
	st.global.u32 	[%rd10+36], %r8;
	st.global.u32 	[%rd10+40], %r8;
	st.global.u32 	[%rd10+44], %r8;
	st.global.u32 	[%rd10+48], %r8;
	st.global.u32 	[%rd10+52], %r8;
	st.global.u32 	[%rd10+56], %r8;
	st.global.u32 	[%rd10+60], %r8;
	add.s32 	%r10, %r10, 32;
	add.s64 	%rd10, %rd10, 128;
	setp.ne.s32 	%p2, %r10, 4096;
	@%p2 bra 	$L__BB0_2;
	setp.ne.s32 	%p3, %r1, 0;
	@%p3 bra 	$L__BB0_5;
	mov.b32 	%r9, 0;
	st.global.u32 	[%rd1+2097664], %r9;
	st.global.u32 	[%rd1+2097668], %r9;
$L__BB0_5:
	ret;

}
	// .globl	_Z14inject_thoughtP13SynapseBufferPKf
.visible .entry _Z14inject_thoughtP13SynapseBufferPKf(
	.param .u64 .ptr .align 1 _Z14inject_thoughtP13SynapseBufferPKf_param_0,
	.param .u64 .ptr .align 1 _Z14inject_thoughtP13SynapseBufferPKf_param_1
)
{
	.reg .pred 	%p<6>;
	.reg .b16 	%rs<6>;
	.reg .b32 	%r<42>;
	.reg .b32 	%f<6>;
	.reg .b64 	%rd<27>;
	// demoted variable
	.shared .align 4 .u32 _ZZ14inject_thoughtP13SynapseBufferPKfE9write_idx;
	ld.param.u64 	%rd4, [_Z14inject_thoughtP13SynapseBufferPKf_param_0];
	ld.param.u64 	%rd5, [_Z14inject_thoughtP13SynapseBufferPKf_param_1];
	cvta.to.global.u64 	%rd1, %rd5;
	cvta.to.global.u64 	%rd2, %rd4;
	mov.u32 	%r1, %tid.x;
	setp.ne.s32 	%p1, %r1, 0;
	@%p1 bra 	$L__BB1_2;
	atom.global.add.u32 	%r21, [%rd2+2097664], 1;
	and.b32  	%r22, %r21, 127;
	st.shared.u32 	[_ZZ14inject_thoughtP13SynapseBufferPKfE9write_idx], %r22;
	shl.b32 	%r23, %r21, 2;
	cvt.u64.u32 	%rd6, %r23;
	and.b64  	%rd7, %rd6, 508;
	add.s64 	%rd8, %rd2, %rd7;
	mov.b32 	%r24, 0;
	st.global.u32 	[%rd8+2097152], %r24;
$L__BB1_2:
	bar.sync 	0;
	ld.shared.u32 	%r25, [_ZZ14inject_thoughtP13SynapseBufferPKfE9write_idx];
	mul.wide.u32 	%rd9, %r25, 16384;
	add.s64 	%rd3, %rd2, %rd9;
	mov.u32 	%r2, %ntid.x;
	add.s32 	%r26, %r1, %r2;
	cvt.u16.u32 	%rs2, %r26;
	xor.b16  	%rs3, %rs2, 4095;
	cvt.u16.u32 	%rs4, %r2;
	div.u16 	%rs5, %rs3, %rs4;
	and.b16  	%rs1, %rs5, 3;
	setp.eq.s16 	%p2, %rs1, 2;
	mov.u32 	%r37, %r1;
	@%p2 bra 	$L__BB1_5;
	cvt.u32.u16 	%r3, %rs1;
	mov.b32 	%r36, 0;
	mov.u32 	%r37, %r1;
$L__BB1_4:
	.pragma "nounroll";
	mul.wide.u32 	%rd10, %r37, 4;
	add.s64 	%rd11, %rd1, %rd10;
	ld.global.f32 	%f1, [%rd11];
	add.s64 	%rd12, %rd3, %rd10;
	st.global.f32 	[%rd12], %f1;
	add.s32 	%r37, %r37, %r2;
	add.s32 	%r36, %r36, 1;
	xor.b32  	%r28, %r36, %r3;
	setp.ne.s32 	%p3, %r28, 2;
	@%p3 bra 	$L__BB1_4;
$L__BB1_5:
	shl.b32 	%r29, %r2, 1;
	add.s32 	%r40, %r37, %r29;
	shl.b32 	%r10, %r2, 2;
	mad.lo.s32 	%r39, %r2, 3, %r37;
	add.s32 	%r38, %r2, %r37;
$L__BB1_6:
	mul.wide.u32 	%rd13, %r37, 4;
	add.s64 	%rd14, %rd1, %rd13;
	ld.global.f32 	%f2, [%rd14];
	add.s64 	%rd15, %rd3, %rd13;
	st.global.f32 	[%rd15], %f2;
	add.s32 	%r30, %r37, %r2;
	mul.wide.u32 	%rd16, %r38, 4;
	add.s64 	%rd17, %rd1, %rd16;
	ld.global.f32 	%f3, [%rd17];
	add.s64 	%rd18, %rd3, %rd16;
	st.global.f32 	[%rd18], %f3;
	add.s32 	%r31, %r30, %r2;
	mul.wide.u32 	%rd19, %r40, 4;
	add.s64 	%rd20, %rd1, %rd19;
	ld.global.f32 	%f4, [%rd20];
	add.s64 	%rd21, %rd3, %rd19;
	st.global.f32 	[%rd21], %f4;
	add.s32 	%r32, %r31, %r2;
	mul.wide.u32 	%rd22, %r39, 4;
	add.s64 	%rd23, %rd1, %rd22;
	ld.global.f32 	%f5, [%rd23];
	add.s64 	%rd24, %rd3, %rd22;
	st.global.f32 	[%rd24], %f5;
	add.s32 	%r37, %r32, %r2;
	add.s32 	%r40, %r40, %r10;
	add.s32 	%r39, %r39, %r10;
	add.s32 	%r38, %r38, %r10;
	setp.lt.u32 	%p4, %r37, 4096;
	@%p4 bra 	$L__BB1_6;
	setp.ne.s32 	%p5, %r1, 0;
	bar.sync 	0;
	@%p5 bra 	$L__BB1_9;
	membar.gl;
	ld.shared.u32 	%r33, [_ZZ14inject_thoughtP13SynapseBufferPKfE9write_idx];
	mul.wide.u32 	%rd25, %r33, 4;
	add.s64 	%rd26, %rd2, %rd25;
	atom.global.exch.b32 	%r34, [%rd26+2097152], 1;
$L__BB1_9:
	ret;

}
	// .globl	_Z27integrate_synapse_attentionP13SynapseBufferPfS1_i
.visible .entry _Z27integrate_synapse_attentionP13SynapseBufferPfS1_i(
	.param .u64 .ptr .align 1 _Z27integrate_synapse_attentionP13SynapseBufferPfS1_i_param_0,
	.param .u64 .ptr .align 1 _Z27integrate_synapse_attentionP13SynapseBufferPfS1_i_param_1,
	.param .u64 .ptr .align 1 _Z27integrate_synapse_attentionP13SynapseBufferPfS1_i_param_2,
	.param .u32 _Z27integrate_synapse_attentionP13SynapseBufferPfS1_i_param_3
)
{
	.reg .pred 	%p<7>;
	.reg .b32 	%r<14>;
	.reg .b32 	%f<4>;
	.reg .b64 	%rd<17>;

	ld.param.u64 	%rd5, [_Z27integrate_synapse_attentionP13SynapseBufferPfS1_i_param_0];
	ld.param.u64 	%rd6, [_Z27integrate_synapse_attentionP13SynapseBufferPfS1_i_param_2];
	ld.param.u32 	%r7, [_Z27integrate_synapse_attentionP13SynapseBufferPfS1_i_param_3];
	cvta.to.global.u64 	%rd1, %rd5;
	mov.u32 	%r1, %tid.x;
	ld.global.u32 	%r2, [%rd1+2097668];
	ld.global.u32 	%r8, [%rd1+2097664];
	setp.eq.s32 	%p1, %r8, %r2;
	@%p1 bra 	$L__BB2_8;
	and.b32  	%r3, %r2, 127;
	shl.b32 	%r9, %r2, 2;
	cvt.u64.u32 	%rd7, %r9;
	and.b64  	%rd8, %rd7, 508;
	add.s64 	%rd2, %rd1, %rd8;
	atom.relaxed.global.cas.b32 	%r10, [%rd2+2097152], 1, 2;
	setp.ne.s32 	%p2, %r10, 1;
	@%p2 bra 	$L__BB2_8;
	mul.wide.u32 	%rd9, %r3, 16380;
	add.s64 	%rd3, %rd2, %rd9;
	setp.eq.s64 	%p3, %rd5, 0;
	@%p3 bra 	$L__BB2_8;
	setp.ge.s32 	%p4, %r1, %r7;
	@%p4 bra 	$L__BB2_6;
	mov.u32 	%r4, %ntid.x;
	cvta.to.global.u64 	%rd4, %rd6;
	mov.u32 	%r13, %r1;
$L__BB2_5:
	mul.wide.s32 	%rd10, %r13, 4;
	add.s64 	%rd11, %rd3, %rd10;
	ld.global.f32 	%f1, [%rd11];
	add.s64 	%rd12, %rd4, %rd10;
	ld.global.f32 	%f2, [%rd12];
	fma.rn.f32 	%f3, %f1, 0f3DCCCCCD, %f2;
	st.global.f32 	[%rd12], %f3;
	add.s32 	%r13, %r13, %r4;
	setp.lt.s32 	%p5, %r13, %r7;
	@%p5 bra 	$L__BB2_5;
$L__BB2_6:
	setp.ne.s32 	%p6, %r1, 0;
	@%p6 bra 	$L__BB2_8;
	membar.gl;
	ld.global.u32 	%rd13, [%rd1+2097668];
	shl.b64 	%rd14, %rd13, 2;
	and.b64  	%rd15, %rd14, 508;
	add.s64 	%rd16, %rd1, %rd15;
	mov.b32 	%r11, 0;
	st.global.u32 	[%rd16+2097152], %r11;
	atom.global.add.u32 	%r12, [%rd1+2097668], 1;
$L__BB2_8:
	ret;

}


// ===== COMPILED SASS (sm_100) =====

	.target	sm_100

	.elftype	@"ET_EXEC"


//--------------------- .note.nv.tkinfo           --------------------------
	.section	.note.nv.tkinfo,"",@"SHT_NOTE"
	.sectionflags	@"SHF_NOTE_NV_TKINFO"
	.tkinfo
        /*0018*/ 	.word	0x00000002
        /*0030*/ 	.string	""
        /*0030*/ 	.string	"ptxas"
        /*0030*/ 	.string	"Cuda compilation tools, release 13.0, V13.0.88"
        /*0030*/ 	.string	"Build cuda_13.0.r13.0/compiler.36424714_0"
        /*0030*/ 	.string	"-arch sm_100 -m 64 "



//--------------------- .note.nv.cuinfo           --------------------------
	.section	.note.nv.cuinfo,"",@"SHT_NOTE"
	.sectionflags	@"SHF_NOTE_NV_CUINFO"
        /*0018*/ 	.short	0x0002
        /*001a*/ 	.short	0x0064
        /*001c*/ 	.short	0x0082
	.zero		2


//--------------------- .nv.info                  --------------------------
	.section	.nv.info,"",@"SHT_CUDA_INFO"
	.align	4


	//----- nvinfo : EIATTR_REGCOUNT
	.align		4
        /*0000*/ 	.byte	0x04, 0x2f
        /*0002*/ 	.short	(.L_1 - .L_0)
	.align		4
.L_0:
        /*0004*/ 	.word	index@(_Z12init_synapseP13SynapseBuffer)
        /*0008*/ 	.word	0x0000000a


	//----- nvinfo : EIATTR_FRAME_SIZE
	.align		4
.L_1:
        /*000c*/ 	.byte	0x04, 0x11
        /*000e*/ 	.short	(.L_3 - .L_2)
	.align		4
.L_2:
        /*0010*/ 	.word	index@(_Z12init_synapseP13SynapseBuffer)
        /*0014*/ 	.word	0x00000000


	//----- nvinfo : EIATTR_REGCOUNT
	.align		4
.L_3:
        /*0018*/ 	.byte	0x04, 0x2f
        /*001a*/ 	.short	(.L_5 - .L_4)
	.align		4
.L_4:
        /*001c*/ 	.word	index@(_Z14inject_thoughtP13SynapseBufferPKf)
        /*0020*/ 	.word	0x00000020


	//----- nvinfo : EIATTR_FRAME_SIZE
	.align		4
.L_5:
        /*0024*/ 	.byte	0x04, 0x11
        /*0026*/ 	.short	(.L_7 - .L_6)
	.align		4
.L_6:
        /*0028*/ 	.word	index@($__internal_0_$__cuda_sm20_div_u16)
        /*002c*/ 	.word	0x00000000


	//----- nvinfo : EIATTR_FRAME_SIZE
	.align		4
.L_7:
        /*0030*/ 	.byte	0x04, 0x11
        /*0032*/ 	.short	(.L_9 - .L_8)
	.align		4
.L_8:
        /*0034*/ 	.word	index@(_Z14inject_thoughtP13SynapseBufferPKf)
        /*0038*/ 	.word	0x00000000


	//----- nvinfo : EIATTR_REGCOUNT
	.align		4
.L_9:
        /*003c*/ 	.byte	0x04, 0x2f
        /*003e*/ 	.short	(.L_11 - .L_10)
	.align		4
.L_10:
        /*0040*/ 	.word	index@(_Z27integrate_synapse_attentionP13SynapseBufferPfS1_i)
        /*0044*/ 	.word	0x00000012


	//----- nvinfo : EIATTR_FRAME_SIZE
	.align		4
.L_11:
        /*0048*/ 	.byte	0x04, 0x11
        /*004a*/ 	.short	(.L_13 - .L_12)
	.align		4
.L_12:
        /*004c*/ 	.word	index@(_Z27integrate_synapse_attentionP13SynapseBufferPfS1_i)
        /*0050*/ 	.word	0x00000000


	//----- nvinfo : EIATTR_MIN_STACK_SIZE
	.align		4
.L_13:
        /*0054*/ 	.byte	0x04, 0x12
        /*0056*/ 	.short	(.L_15 - .L_14)
	.align		4
.L_14:
        /*0058*/ 	.word	index@(_Z27integrate_synapse_attentionP13SynapseBufferPfS1_i)
        /*005c*/ 	.word	0x00000000


	//----- nvinfo : EIATTR_MIN_STACK_SIZE
	.align		4
.L_15:
        /*0060*/ 	.byte	0x04, 0x12
        /*0062*/ 	.short	(.L_17 - .L_16)
	.align		4
.L_16:
        /*0064*/ 	.word	index@(_Z14inject_thoughtP13SynapseBufferPKf)
        /*0068*/ 	.word	0x00000000


	//----- nvinfo : EIATTR_MIN_STACK_SIZE
	.align		4
.L_17:
        /*006c*/ 	.byte	0x04, 0x12
        /*006e*/ 	.short	(.L_19 - .L_18)
	.align		4
.L_18:
        /*0070*/ 	.word	index@(_Z12init_synapseP13SynapseBuffer)
        /*0074*/ 	.word	0x00000000
.L_19:


//--------------------- .nv.compat                --------------------------
	.section	.nv.compat,"",@"SHT_CUDA_COMPAT_INFO"
	.align	4
        /*0000*/ 	.byte	0x02, 0x09, 0x00, 0x00, 0x02, 0x02, 0x01, 0x00, 0x02, 0x05, 0x05, 0x00, 0x03, 0x07, 0x01, 0x01
        /*0010*/ 	.byte	0x02, 0x03, 0x00, 0x00, 0x02, 0x06, 0x01, 0x00, 0x04, 0x0b, 0x08, 0x00, 0x01, 0x00, 0x00, 0x00
        /*0020*/ 	.byte	0x00, 0x00, 0x00, 0x00


//--------------------- .nv.info._Z27integrate_synapse_attentionP13SynapseBufferPfS1_i --------------------------
	.section	.nv.info._Z27integrate_synapse_attentionP13SynapseBufferPfS1_i,"",@"SHT_CUDA_INFO"
	.sectionflags	@""
	.align	4


	//----- nvinfo : EIATTR_CUDA_API_VERSION
	.align		4
        /*0000*/ 	.byte	0x04, 0x37
        /*0002*/ 	.short	(.L_21 - .L_20)
.L_20:
        /*0004*/ 	.word	0x00000082


	//----- nvinfo : EIATTR_KPARAM_INFO
	.align		4
.L_21:
        /*0008*/ 	.byte	0x04, 0x17
        /*000a*/ 	.short	(.L_23 - .L_22)
.L_22:
        /*000c*/ 	.word	0x00000000
        /*0010*/ 	.short	0x0003
        /*0012*/ 	.short	0x0018
        /*0014*/ 	.byte	0x00, 0xf0, 0x11, 0x00


	//----- nvinfo : EIATTR_KPARAM_INFO
	.align		4
.L_23:
        /*0018*/ 	.byte	0x04, 0x17
        /*001a*/ 	.short	(.L_25 - .L_24)
.L_24:
        /*001c*/ 	.word	0x00000000
        /*0020*/ 	.short	0x0002
        /*0022*/ 	.short	0x0010
        /*0024*/ 	.byte	0x00, 0xf5, 0x21, 0x00


	//----- nvinfo : EIATTR_KPARAM_INFO
	.align		4
.L_25:
        /*0028*/ 	.byte	0x04, 0x17
        /*002a*/ 	.short	(.L_27 - .L_26)
.L_26:
        /*002c*/ 	.word	0x00000000
        /*0030*/ 	.short	0x0001
        /*0032*/ 	.short	0x0008
        /*0034*/ 	.byte	0x00, 0xf5, 0x21, 0x00


	//----- nvinfo : EIATTR_KPARAM_INFO
	.align		4
.L_27:
        /*0038*/ 	.byte	0x04, 0x17
        /*003a*/ 	.short	(.L_29 - .L_28)
.L_28:
        /*003c*/ 	.word	0x00000000
        /*0040*/ 	.short	0x0000
        /*0042*/ 	.short	0x0000
        /*0044*/ 	.byte	0x00, 0xf5, 0x21, 0x00


	//----- nvinfo : EIATTR_SPARSE_MMA_MASK
	.align		4
.L_29:
        /*0048*/ 	.byte	0x03, 0x50
        /*004a*/ 	.short	0x0000


	//----- nvinfo : EIATTR_MAXREG_COUNT
	.align		4
        /*004c*/ 	.byte	0x03, 0x1b
        /*004e*/ 	.short	0x00ff


	//----- nvinfo : EIATTR_MERCURY_ISA_VERSION
	.align		4
        /*0050*/ 	.byte	0x03, 0x5f
        /*0052*/ 	.short	0x0101


	//----- nvinfo : EIATTR_VRC_CTA_INIT_COUNT
	.align		4
        /*0054*/ 	.byte	0x02, 0x4a
	.zero		1
	.zero		1


	//----- nvinfo : EIATTR_EXIT_INSTR_OFFSETS
	.align		4
        /*0058*/ 	.byte	0x04, 0x1c
        /*005a*/ 	.short	(.L_31 - .L_30)


	//   ....[0]....
.L_30:
        /*005c*/ 	.word	0x00000090


	//   ....[1]....
        /*0060*/ 	.word	0x00000120


	//   ....[2]....
        /*0064*/ 	.word	0x00000150


	//   ....[3]....
        /*0068*/ 	.word	0x000002a0


	//   ....[4]....
        /*006c*/ 	.word	0x00000390


	//----- nvinfo : EIATTR_CRS_STACK_SIZE
	.align		4
.L_31:
        /*0070*/ 	.byte	0x04, 0x1e
        /*0072*/ 	.short	(.L_33 - .L_32)
.L_32:
        /*0074*/ 	.word	0x00000000


	//----- nvinfo : EIATTR_CBANK_PARAM_SIZE
	.align		4
.L_33:
        /*0078*/ 	.byte	0x03, 0x19
        /*007a*/ 	.short	0x001c


	//----- nvinfo : EIATTR_PARAM_CBANK
	.align		4
        /*007c*/ 	.byte	0x04, 0x0a
        /*007e*/ 	.short	(.L_35 - .L_34)
	.align		4
.L_34:
        /*0080*/ 	.word	index@(.nv.constant0._Z27integrate_synapse_attentionP13SynapseBufferPfS1_i)
        /*0084*/ 	.short	0x0380
        /*0086*/ 	.short	0x001c


	//----- nvinfo : EIATTR_SW_WAR
	.align		4
.L_35:
        /*0088*/ 	.byte	0x04, 0x36
        /*008a*/ 	.short	(.L_37 - .L_36)
.L_36:
        /*008c*/ 	.word	0x00000008
.L_37:


//--------------------- .nv.info._Z14inject_thoughtP13SynapseBufferPKf --------------------------
	.section	.nv.info._Z14inject_thoughtP13SynapseBufferPKf,"",@"SHT_CUDA_INFO"
	.sectionflags	@""
	.align	4


	//----- nvinfo : EIATTR_CUDA_API_VERSION
	.align		4
        /*0000*/ 	.byte	0x04, 0x37
        /*0002*/ 	.short	(.L_39 - .L_38)
.L_38:
        /*0004*/ 	.word	0x00000082


	//----- nvinfo : EIATTR_KPARAM_INFO
	.align		4
.L_39:
        /*0008*/ 	.byte	0x04, 0x17
        /*000a*/ 	.short	(.L_41 - .L_40)
.L_40:
        /*000c*/ 	.word	0x00000000
        /*0010*/ 	.short	0x0001
        /*0012*/ 	.short	0x0008
        /*0014*/ 	.byte	0x00, 0xf5, 0x21, 0x00


	//----- nvinfo : EIATTR_KPARAM_INFO
	.align		4
.L_41:
        /*0018*/ 	.byte	0x04, 0x17
        /*001a*/ 	.short	(.L_43 - .L_42)
.L_42:
        /*001c*/ 	.word	0x00000000
        /*0020*/ 	.short	0x0000
        /*0022*/ 	.short	0x0000
        /*0024*/ 	.byte	0x00, 0xf5, 0x21, 0x00


	//----- nvinfo : EIATTR_SPARSE_MMA_MASK
	.align		4
.L_43:
        /*0028*/ 	.byte	0x03, 0x50
        /*002a*/ 	.short	0x0000


	//----- nvinfo : EIATTR_MAXREG_COUNT
	.align		4
        /*002c*/ 	.byte	0x03, 0x1b
        /*002e*/ 	.short	0x00ff


	//----- nvinfo : EIATTR_NUM_BARRIERS
	.align		4
        /*0030*/ 	.byte	0x02, 0x4c
        /*0032*/ 	.byte	0x01
	.zero		1


	//----- nvinfo : EIATTR_MERCURY_ISA_VERSION
	.align		4
        /*0034*/ 	.byte	0x03, 0x5f
        /*0036*/ 	.short	0x0101


	//----- nvinfo : EIATTR_VRC_CTA_INIT_COUNT
	.align		4
        /*0038*/ 	.byte	0x02, 0x4a
	.zero		1
	.zero		1


	//----- nvinfo : EIATTR_EXIT_INSTR_OFFSETS
	.align		4
        /*003c*/ 	.byte	0x04, 0x1c
        /*003e*/ 	.short	(.L_45 - .L_44)


	//   ....[0]....
.L_44:
        /*0040*/ 	.word	0x00000570


	//   ....[1]....
        /*0044*/ 	.word	0x00000640


	//----- nvinfo : EIATTR_CRS_STACK_SIZE
	.align		4
.L_45:
        /*0048*/ 	.byte	0x04, 0x1e
        /*004a*/ 	.short	(.L_47 - .L_46)
.L_46:
        /*004c*/ 	.word	0x00000000


	//----- nvinfo : EIATTR_CBANK_PARAM_SIZE
	.align		4
.L_47:
        /*0050*/ 	.byte	0x03, 0x19
        /*0052*/ 	.short	0x0010


	//----- nvinfo : EIATTR_PARAM_CBANK
	.align		4
        /*0054*/ 	.byte	0x04, 0x0a
        /*0056*/ 	.short	(.L_49 - .L_48)
	.align		4
.L_48:
        /*0058*/ 	.word	index@(.nv.constant0._Z14inject_thoughtP13SynapseBufferPKf)
        /*005c*/ 	.short	0x0380
        /*005e*/ 	.short	0x0010


	//----- nvinfo : EIATTR_SW_WAR
	.align		4
.L_49:
        /*0060*/ 	.byte	0x04, 0x36
        /*0062*/ 	.short	(.L_51 - .L_50)
.L_50:
        /*0064*/ 	.word	0x00000008
.L_51:


//--------------------- .nv.info._Z12init_synapseP13SynapseBuffer --------------------------
	.section	.nv.info._Z12init_synapseP13SynapseBuffer,"",@"SHT_CUDA_INFO"
	.sectionflags	@""
	.align	4


	//----- nvinfo : EIATTR_CUDA_API_VERSION
	.align		4
        /*0000*/ 	.byte	0x04, 0x37
        /*0002*/ 	.short	(.L_53 - .L_52)
.L_52:
        /*0004*/ 	.word	0x00000082


	//----- nvinfo : EIATTR_KPARAM_INFO
	.align		4
.L_53:
        /*0008*/ 	.byte	0x04, 0x17
        /*000a*/ 	.short	(.L_55 - .L_54)
.L_54:
        /*000c*/ 	.word	0x00000000
        /*0010*/ 	.short	0x0000
        /*0012*/ 	.short	0x0000
        /*0014*/ 	.byte	0x00, 0xf5, 0x21, 0x00


	//----- nvinfo : EIATTR_SPARSE_MMA_MASK
	.align		4
.L_55:
        /*0018*/ 	.byte	0x03, 0x50
        /*001a*/ 	.short	0x0000


	//----- nvinfo : EIATTR_MAXREG_COUNT
	.align		4
        /*001c*/ 	.byte	0x03, 0x1b
        /*001e*/ 	.short	0x00ff


	//----- nvinfo : EIATTR_MERCURY_ISA_VERSION
	.align		4
        /*0020*/ 	.byte	0x03, 0x5f
        /*0022*/ 	.short	0x0101


	//----- nvinfo : EIATTR_VRC_CTA_INIT_COUNT
	.align		4
        /*0024*/ 	.byte	0x02, 0x4a
	.zero		1
	.zero		1


	//----- nvinfo : EIATTR_EXIT_INSTR_OFFSETS
	.align		4
        /*0028*/ 	.byte	0x04, 0x1c
        /*002a*/ 	.short	(.L_57 - .L_56)


	//   ....[0]....
.L_56:
        /*002c*/ 	.word	0x00000060


	//   ....[1]....
        /*0030*/ 	.word	0x00000970


	//   ....[2]....
        /*0034*/ 	.word	0x000009b0


	//----- nvinfo : EIATTR_CBANK_PARAM_SIZE
	.align		4
.L_57:
        /*0038*/ 	.byte	0x03, 0x19
        /*003a*/ 	.short	0x0008


	//----- nvinfo : EIATTR_PARAM_CBANK
	.align		4
        /*003c*/ 	.byte	0x04, 0x0a
        /*003e*/ 	.short	(.L_59 - .L_58)
	.align		4
.L_58:
        /*0040*/ 	.word	index@(.nv.constant0._Z12init_synapseP13SynapseBuffer)
        /*0044*/ 	.short	0x0380
        /*0046*/ 	.short	0x0008


	//----- nvinfo : EIATTR_SW_WAR
	.align		4
.L_59:
        /*0048*/ 	.byte	0x04, 0x36
        /*004a*/ 	.short	(.L_61 - .L_60)
.L_60:
        /*004c*/ 	.word	0x00000008
.L_61:


//--------------------- .nv.callgraph             --------------------------
	.section	.nv.callgraph,"",@"SHT_CUDA_CALLGRAPH"
	.align	4
	.sectionentsize	8
	.align		4
        /*0000*/ 	.word	0x00000000
	.align		4
        /*0004*/ 	.word	0xffffffff
	.align		4
        /*0008*/ 	.word	0x00000000
	.align		4
        /*000c*/ 	.word	0xfffffffe
	.align		4
        /*0010*/ 	.word	0x00000000
	.align		4
        /*0014*/ 	.word	0xfffffffd
	.align		4
        /*0018*/ 	.word	0x00000000
	.align		4
        /*001c*/ 	.word	0xfffffffc


//--------------------- .text._Z27integrate_synapse_attentionP13SynapseBufferPfS1_i --------------------------
	.section	.text._Z27integrate_synapse_attentionP13SynapseBufferPfS1_i,"ax",@progbits
	.align	128
        .global         _Z27integrate_synapse_attentionP13SynapseBufferPfS1_i
        .type           _Z27integrate_synapse_attentionP13SynapseBufferPfS1_i,@function
        .size           _Z27integrate_synapse_attentionP13SynapseBufferPfS1_i,(.L_x_15 - _Z27integrate_synapse_attentionP13SynapseBufferPfS1_i)
        .other          _Z27integrate_synapse_attentionP13SynapseBufferPfS1_i,@"STO_CUDA_ENTRY STV_DEFAULT"
_Z27integrate_synapse_attentionP13SynapseBufferPfS1_i:
.text._Z27integrate_synapse_attentionP13SynapseBufferPfS1_i:
[----:B------:R-:W-:Y:S08]  /*0000*/  LDC R1, c[0x0][0x37c] ;  /* 0x0000df00ff017b82 */ /* 0x000ff00000000800 */
[----:B------:R-:W0:Y:S01]  /*0010*/  LDC.64 R2, c[0x0][0x380] ;  /* 0x0000e000ff027b82 */ /* 0x000e220000000a00 */
[----:B------:R-:W0:Y:S01]  /*0020*/  LDCU.64 UR4, c[0x0][0x358] ;  /* 0x00006b00ff0477ac */ /* 0x000e220008000a00 */
[----:B------:R-:W1:Y:S01]  /*0030*/  LDCU.64 UR8, c[0x0][0x380] ;  /* 0x00007000ff0877ac */ /* 0x000e620008000a00 */
[----:B0-----:R-:W2:Y:S04]  /*0040*/  LDG.E R0, desc[UR4][R2.64+0x200204] ;  /* 0x2002040402007981 */ /* 0x001ea8000c1e1900 */
[----:B------:R-:W2:Y:S01]  /*0050*/  LDG.E R5, desc[UR4][R2.64+0x200200] ;  /* 0x2002000402057981 */ /* 0x000ea2000c1e1900 */
[----:B-1----:R-:W-:-:S04]  /*0060*/  UIADD3 UR6, UP0, UPT, UR8, 0x200204, URZ ;  /* 0x0020020408067890 */ /* 0x002fc8000ff1e0ff */
[----:B------:R-:W-:Y:S01]  /*0070*/  UIADD3.X UR7, UPT, UPT, URZ, UR9, URZ, UP0, !UPT ;  /* 0x00000009ff077290 */ /* 0x000fe200087fe4ff */
[----:B--2---:R-:W-:-:S13]  /*0080*/  ISETP.NE.AND P0, PT, R5, R0, PT ;  /* 0x000000000500720c */ /* 0x004fda0003f05270 */
[----:B------:R-:W-:Y:S05]  /*0090*/  @!P0 EXIT ;  /* 0x000000000000894d */ /* 0x000fea0003800000 */
[----:B------:R-:W-:Y:S02]  /*00a0*/  IMAD.SHL.U32 R4, R0, 0x4, RZ ;  /* 0x0000000400047824 */ /* 0x000fe400078e00ff */
[----:B------:R-:W-:-:S03]  /*00b0*/  IMAD.MOV.U32 R5, RZ, RZ, 0x2 ;  /* 0x00000002ff057424 */ /* 0x000fc600078e00ff */
[----:B------:R-:W-:-:S04]  /*00c0*/  LOP3.LUT R4, R4, 0x1fc, RZ, 0xc0, !PT ;  /* 0x000001fc04047812 */ /* 0x000fc800078ec0ff */
[----:B------:R-:W-:Y:S01]  /*00d0*/  IADD3 R8, P0, PT, R4, UR8, RZ ;  /* 0x0000000804087c10 */ /* 0x000fe2000ff1e0ff */
[----:B------:R-:W-:-:S04]  /*00e0*/  IMAD.MOV.U32 R4, RZ, RZ, 0x1 ;  /* 0x00000001ff047424 */ /* 0x000fc800078e00ff */
[----:B------:R-:W-:-:S05]  /*00f0*/  IMAD.X R9, RZ, RZ, UR9, P0 ;  /* 0x00000009ff097e24 */ /* 0x000fca00080e06ff */
[----:B------:R-:W2:Y:S02]  /*0100*/  ATOMG.E.CAS.STRONG.GPU PT, R4, [R8+0x200000], R4, R5 ;  /* 0x20000004080473a9 */ /* 0x000ea400001ee105 */
[----:B--2---:R-:W-:-:S13]  /*0110*/  ISETP.NE.AND P0, PT, R4, 0x1, PT ;  /* 0x000000010400780c */ /* 0x004fda0003f05270 */
[----:B------:R-:W-:Y:S05]  /*0120*/  @P0 EXIT ;  /* 0x000000000000094d */ /* 0x000fea0003800000 */
[----:B------:R-:W-:-:S04]  /*0130*/  ISETP.NE.U32.AND P0, PT, RZ, UR8, PT ;  /* 0x00000008ff007c0c */ /* 0x000fc8000bf05070 */
[----:B------:R-:W-:-:S13]  /*0140*/  ISETP.NE.AND.EX P0, PT, RZ, UR9, PT, P0 ;  /* 0x00000009ff007c0c */ /* 0x000fda000bf05300 */
[----:B------:R-:W-:Y:S05]  /*0150*/  @!P0 EXIT ;  /* 0x000000000000894d */ /* 0x000fea0003800000 */
[----:B------:R-:W0:Y:S01]  /*0160*/  S2R R13, SR_TID.X ;  /* 0x00000000000d7919 */ /* 0x000e220000002100 */
[----:B------:R-:W0:Y:S01]  /*0170*/  LDCU UR10, c[0x0][0x398] ;  /* 0x00007300ff0a77ac */ /* 0x000e220008000800 */
[----:B------:R-:W-:Y:S01]  /*0180*/  BSSY.RECONVERGENT B0, `(.L_x_0) ;  /* 0x0000011000007945 */ /* 0x000fe20003800200 */
[C---:B0-----:R-:W-:Y:S02]  /*0190*/  ISETP.GE.AND P1, PT, R13.reuse, UR10, PT ;  /* 0x0000000a0d007c0c */ /* 0x041fe4000bf26270 */
[----:B------:R-:W-:-:S11]  /*01a0*/  ISETP.NE.AND P0, PT, R13, RZ, PT ;  /* 0x000000ff0d00720c */ /* 0x000fd60003f05270 */
[----:B------:R-:W-:Y:S05]  /*01b0*/  @P1 BRA `(.L_x_1) ;  /* 0x0000000000341947 */ /* 0x000fea0003800000 */
[----:B------:R-:W0:Y:S01]  /*01c0*/  LDC R12, c[0x0][0x360] ;  /* 0x0000d800ff0c7b82 */ /* 0x000e220000000800 */
[----:B------:R-:W-:-:S05]  /*01d0*/  LOP3.LUT R5, R0, 0x7f, RZ, 0xc0, !PT ;  /* 0x0000007f00057812 */ /* 0x000fca00078ec0ff */
[----:B------:R-:W-:Y:S02]  /*01e0*/  IMAD.WIDE.U32 R8, R5, 0x3ffc, R8 ;  /* 0x00003ffc05087825 */ /* 0x000fe400078e0008 */
[----:B------:R-:W1:Y:S05]  /*01f0*/  LDC.64 R10, c[0x0][0x390] ;  /* 0x0000e400ff0a7b82 */ /* 0x000e6a0000000a00 */
.L_x_2:
[----:B------:R-:W-:-:S04]  /*0200*/  IMAD.WIDE R4, R13, 0x4, R8 ;  /* 0x000000040d047825 */ /* 0x000fc800078e0208 */
[----:B-12---:R-:W-:Y:S02]  /*0210*/  IMAD.WIDE R6, R13, 0x4, R10 ;  /* 0x000000040d067825 */ /* 0x006fe400078e020a */
[----:B------:R-:W2:Y:S04]  /*0220*/  LDG.E R4, desc[UR4][R4.64] ;  /* 0x0000000404047981 */ /* 0x000ea8000c1e1900 */
[----:B------:R-:W2:Y:S01]  /*0230*/  LDG.E R15, desc[UR4][R6.64] ;  /* 0x00000004060f7981 */ /* 0x000ea2000c1e1900 */
[----:B0-----:R-:W-:-:S05]  /*0240*/  IMAD.IADD R13, R12, 0x1, R13 ;  /* 0x000000010c0d7824 */ /* 0x001fca00078e020d */
[----:B------:R-:W-:Y:S01]  /*0250*/  ISETP.GE.AND P1, PT, R13, UR10, PT ;  /* 0x0000000a0d007c0c */ /* 0x000fe2000bf26270 */
[----:B--2---:R-:W-:-:S05]  /*0260*/  FFMA R15, R4, 0.10000000149011611938, R15 ;  /* 0x3dcccccd040f7823 */ /* 0x004fca000000000f */
[----:B------:R2:W-:Y:S07]  /*0270*/  STG.E desc[UR4][R6.64], R15 ;  /* 0x0000000f06007986 */ /* 0x0005ee000c101904 */
[----:B------:R-:W-:Y:S05]  /*0280*/  @!P1 BRA `(.L_x_2) ;  /* 0xfffffffc00dc9947 */ /* 0x000fea000383ffff */
.L_x_1:
[----:B------:R-:W-:Y:S05]  /*0290*/  BSYNC.RECONVERGENT B0 ;  /* 0x0000000000007941 */ /* 0x000fea0003800200 */
.L_x_0:
[----:B------:R-:W-:Y:S05]  /*02a0*/  @P0 EXIT ;  /* 0x000000000000094d */ /* 0x000fea0003800000 */
[----:B------:R-:W-:Y:S06]  /*02b0*/  MEMBAR.SC.GPU ;  /* 0x0000000000007992 */ /* 0x000fec0000002000 */
[----:B------:R-:W-:-:S00]  /*02c0*/  ERRBAR ;  /* 0x00000000000079ab */ /* 0x000fc00000000000 */
[----:B------:R-:W-:Y:S06]  /*02d0*/  CGAERRBAR ;  /* 0x00000000000075ab */ /* 0x000fec0000000000 */
[----:B------:R-:W-:Y:S04]  /*02e0*/  CCTL.IVALL ;  /* 0x00000000ff00798f */ /* 0x000fe80002000000 */
[----:B------:R-:W3:Y:S01]  /*02f0*/  LDG.E R2, desc[UR4][R2.64+0x200204] ;  /* 0x2002040402027981 */ /* 0x000ee2000c1e1900 */
[----:B--2---:R-:W-:-:S02]  /*0300*/  IMAD.U32 R6, RZ, RZ, UR6 ;  /* 0x00000006ff067e24 */ /* 0x004fc4000f8e00ff */
[----:B------:R-:W-:Y:S02]  /*0310*/  IMAD.U32 R7, RZ, RZ, UR7 ;  /* 0x00000007ff077e24 */ /* 0x000fe4000f8e00ff */
[----:B------:R-:W-:Y:S01]  /*0320*/  IMAD.MOV.U32 R9, RZ, RZ, 0x1 ;  /* 0x00000001ff097424 */ /* 0x000fe200078e00ff */
[----:B---3--:R-:W-:-:S04]  /*0330*/  SHF.L.U32 R0, R2, 0x2, RZ ;  /* 0x0000000202007819 */ /* 0x008fc800000006ff */
[----:B------:R-:W-:-:S04]  /*0340*/  LOP3.LUT R0, R0, 0x1fc, RZ, 0xc0, !PT ;  /* 0x000001fc00007812 */ /* 0x000fc800078ec0ff */
[----:B------:R-:W-:-:S04]  /*0350*/  IADD3 R4, P0, PT, R0, UR8, RZ ;  /* 0x0000000800047c10 */ /* 0x000fc8000ff1e0ff */
[----:B------:R-:W-:-:S05]  /*0360*/  IADD3.X R5, PT, PT, RZ, UR9, RZ, P0, !PT ;  /* 0x00000009ff057c10 */ /* 0x000fca00087fe4ff */
[----:B------:R-:W-:Y:S04]  /*0370*/  STG.E desc[UR4][R4.64+0x200000], RZ ;  /* 0x200000ff04007986 */ /* 0x000fe8000c101904 */
[----:B------:R-:W-:Y:S01]  /*0380*/  ATOMG.E.ADD.STRONG.GPU PT, RZ, desc[UR4][R6.64], R9 ;  /* 0x8000000906ff79a8 */ /* 0x000fe200081ef104 */
[----:B------:R-:W-:Y:S05]  /*0390*/  EXIT ;  /* 0x000000000000794d */ /* 0x000fea0003800000 */
.L_x_3:
[----:B------:R-:W-:-:S00]  /*03a0*/  BRA `(.L_x_3) ;  /* 0xfffffffc00fc7947 */ /* 0x000fc0000383ffff */
[----:B------:R-:W-:-:S00]  /*03b0*/  NOP ;  /* 0x0000000000007918 */ /* 0x000fc00000000000 */
        /* <DEDUP_REMOVED lines=12> */
.L_x_15:


//--------------------- .text._Z14inject_thoughtP13SynapseBufferPKf --------------------------
	.section	.text._Z14inject_thoughtP13SynapseBufferPKf,"ax",@progbits
	.align	128
        .global         _Z14inject_thoughtP13SynapseBufferPKf
        .type           _Z14inject_thoughtP13SynapseBufferPKf,@function
        .size           _Z14inject_thoughtP13SynapseBufferPKf,(.L_x_14 - _Z14inject_thoughtP13SynapseBufferPKf)
        .other          _Z14inject_thoughtP13SynapseBufferPKf,@"STO_CUDA_ENTRY STV_DEFAULT"
_Z14inject_thoughtP13SynapseBufferPKf:
.text._Z14inject_thoughtP13SynapseBufferPKf:
[----:B------:R-:W-:Y:S01]  /*0000*/  LDC R1, c[0x0][0x37c] ;  /* 0x0000df00ff017b82 */ /* 0x000fe20000000800 */
[----:B------:R-:W0:Y:S01]  /*0010*/  S2R R0, SR_TID.X ;  /* 0x0000000000007919 */ /* 0x000e220000002100 */
[----:B------:R-:W1:Y:S01]  /*0020*/  LDCU.64 UR6, c[0x0][0x358] ;  /* 0x00006b00ff0677ac */ /* 0x000e620008000a00 */
[----:B------:R-:W-:Y:S01]  /*0030*/  BSSY.RECONVERGENT B0, `(.L_x_4) ;  /* 0x0000014000007945 */ /* 0x000fe20003800200 */
[----:B0-----:R-:W-:-:S13]  /*0040*/  ISETP.NE.AND P0, PT, R0, RZ, PT ;  /* 0x000000ff0000720c */ /* 0x001fda0003f05270 */
[----:B-1----:R-:W-:Y:S05]  /*0050*/  @P0 BRA `(.L_x_5) ;  /* 0x0000000000440947 */ /* 0x002fea0003800000 */
[----:B------:R-:W0:Y:S01]  /*0060*/  LDCU.64 UR8, c[0x0][0x380] ;  /* 0x00007000ff0877ac */ /* 0x000e220008000a00 */
[----:B------:R-:W-:Y:S01]  /*0070*/  HFMA2 R7, -RZ, RZ, 0, 5.9604644775390625e-08 ;  /* 0x00000001ff077431 */ /* 0x000fe200000001ff */
[----:B0-----:R-:W-:-:S04]  /*0080*/  UIADD3 UR4, UP0, UPT, UR8, 0x200200, URZ ;  /* 0x0020020008047890 */ /* 0x001fc8000ff1e0ff */
[----:B------:R-:W-:Y:S02]  /*0090*/  UIADD3.X UR5, UPT, UPT, URZ, UR9, URZ, UP0, !UPT ;  /* 0x00000009ff057290 */ /* 0x000fe400087fe4ff */
[----:B------:R-:W-:-:S04]  /*00a0*/  IMAD.U32 R2, RZ, RZ, UR4 ;  /* 0x00000004ff027e24 */ /* 0x000fc8000f8e00ff */
[----:B------:R-:W-:-:S05]  /*00b0*/  IMAD.U32 R3, RZ, RZ, UR5 ;  /* 0x00000005ff037e24 */ /* 0x000fca000f8e00ff */
[----:B------:R-:W2:Y:S01]  /*00c0*/  ATOMG.E.ADD.STRONG.GPU PT, R2, desc[UR6][R2.64], R7 ;  /* 0x80000007020279a8 */ /* 0x000ea200081ef106 */
[----:B------:R-:W0:Y:S01]  /*00d0*/  S2UR UR5, SR_CgaCtaId ;  /* 0x00000000000579c3 */ /* 0x000e220000008800 */
[----:B------:R-:W-:Y:S02]  /*00e0*/  UMOV UR4, 0x400 ;  /* 0x0000040000047882 */ /* 0x000fe40000000000 */
[----:B0-----:R-:W-:Y:S01]  /*00f0*/  ULEA UR4, UR5, UR4, 0x18 ;  /* 0x0000000405047291 */ /* 0x001fe2000f8ec0ff */
[C---:B--2---:R-:W-:Y:S01]  /*0100*/  IMAD.SHL.U32 R4, R2.reuse, 0x4, RZ ;  /* 0x0000000402047824 */ /* 0x044fe200078e00ff */
[----:B------:R-:W-:-:S04]  /*0110*/  LOP3.LUT R6, R2, 0x7f, RZ, 0xc0, !PT ;  /* 0x0000007f02067812 */ /* 0x000fc800078ec0ff */
[----:B------:R-:W-:-:S03]  /*0120*/  LOP3.LUT R4, R4, 0x1fc, RZ, 0xc0, !PT ;  /* 0x000001fc04047812 */ /* 0x000fc600078ec0ff */
[----:B------:R0:W-:Y:S01]  /*0130*/  STS [UR4], R6 ;  /* 0x00000006ff007988 */ /* 0x0001e20008000804 */
[----:B------:R-:W-:-:S05]  /*0140*/  IADD3 R4, P0, PT, R4, UR8, RZ ;  /* 0x0000000804047c10 */ /* 0x000fca000ff1e0ff */
[----:B------:R-:W-:-:S05]  /*0150*/  IMAD.X R5, RZ, RZ, UR9, P0 ;  /* 0x00000009ff057e24 */ /* 0x000fca00080e06ff */
[----:B------:R0:W-:Y:S03]  /*0160*/  STG.E desc[UR6][R4.64+0x200000], RZ ;  /* 0x200000ff04007986 */ /* 0x0001e6000c101906 */
.L_x_5:
[----:B------:R-:W-:Y:S05]  /*0170*/  BSYNC.RECONVERGENT B0 ;  /* 0x0000000000007941 */ /* 0x000fea0003800200 */
.L_x_4:
[----:B------:R-:W1:Y:S08]  /*0180*/  S2UR UR5, SR_CgaCtaId ;  /* 0x00000000000579c3 */ /* 0x000e700000008800 */
[----:B------:R-:W-:Y:S06]  /*0190*/  BAR.SYNC.DEFER_BLOCKING 0x0 ;  /* 0x0000000000007b1d */ /* 0x000fec0000010000 */
[----:B------:R-:W-:-:S02]  /*01a0*/  UMOV UR4, 0x400 ;  /* 0x0000040000047882 */ /* 0x000fc40000000000 */
[----:B------:R-:W0:Y:S08]  /*01b0*/  LDC R7, c[0x0][0x360] ;  /* 0x0000d800ff077b82 */ /* 0x000e300000000800 */
[----:B------:R-:W2:Y:S01]  /*01c0*/  LDC.64 R2, c[0x0][0x380] ;  /* 0x0000e000ff027b82 */ /* 0x000ea20000000a00 */
[----:B-1----:R-:W-:Y:S01]  /*01d0*/  ULEA UR4, UR5, UR4, 0x18 ;  /* 0x0000000405047291 */ /* 0x002fe2000f8ec0ff */
[----:B0-----:R-:W-:-:S08]  /*01e0*/  IADD3 R4, PT, PT, R0, R7, RZ ;  /* 0x0000000700047210 */ /* 0x001fd00007ffe0ff */
[----:B------:R-:W2:Y:S01]  /*01f0*/  LDS R5, [UR4] ;  /* 0x00000004ff057984 */ /* 0x000ea20008000800 */
[----:B------:R-:W-:Y:S02]  /*0200*/  LOP3.LUT R6, R7, 0xffff, RZ, 0xc0, !PT ;  /* 0x0000ffff07067812 */ /* 0x000fe400078ec0ff */
[----:B------:R-:W-:-:S04]  /*0210*/  LOP3.LUT R4, R4, 0xfff, RZ, 0x3c, !PT ;  /* 0x00000fff04047812 */ /* 0x000fc800078e3cff */
[----:B------:R-:W-:Y:S01]  /*0220*/  LOP3.LUT R4, R4, 0xffff, RZ, 0xc0, !PT ;  /* 0x0000ffff04047812 */ /* 0x000fe200078ec0ff */
[----:B--2---:R-:W-:Y:S01]  /*0230*/  IMAD.WIDE.U32 R2, R5, 0x4000, R2 ;  /* 0x0000400005027825 */ /* 0x004fe200078e0002 */
[----:B------:R-:W-:-:S07]  /*0240*/  MOV R10, 0x260 ;  /* 0x00000260000a7802 */ /* 0x000fce0000000f00 */
[----:B------:R-:W-:Y:S05]  /*0250*/  CALL.REL.NOINC `($__internal_0_$__cuda_sm20_div_u16) ;  /* 0x0000000000fc7944 */ /* 0x000fea0003c00000 */
[----:B------:R-:W0:Y:S01]  /*0260*/  LDC.64 R4, c[0x0][0x388] ;  /* 0x0000e200ff047b82 */ /* 0x000e220000000a00 */
[----:B------:R-:W-:Y:S01]  /*0270*/  LOP3.LUT R17, R6, 0x3, RZ, 0xc0, !PT ;  /* 0x0000000306117812 */ /* 0x000fe200078ec0ff */
[----:B------:R-:W-:Y:S01]  /*0280*/  BSSY.RECONVERGENT B0, `(.L_x_6) ;  /* 0x0000010000007945 */ /* 0x000fe20003800200 */
[----:B------:R-:W-:Y:S02]  /*0290*/  IMAD.MOV.U32 R6, RZ, RZ, R0 ;  /* 0x000000ffff067224 */ /* 0x000fe400078e0000 */
[----:B------:R-:W-:-:S13]  /*02a0*/  ISETP.NE.AND P0, PT, R17, 0x2, PT ;  /* 0x000000021100780c */ /* 0x000fda0003f05270 */
[----:B------:R-:W-:Y:S05]  /*02b0*/  @!P0 BRA `(.L_x_7) ;  /* 0x0000000000308947 */ /* 0x000fea0003800000 */
[----:B------:R-:W1:Y:S01]  /*02c0*/  LDC.64 R12, c[0x0][0x388] ;  /* 0x0000e200ff0c7b82 */ /* 0x000e620000000a00 */
[----:B------:R-:W-:Y:S01]  /*02d0*/  IMAD.MOV.U32 R14, RZ, RZ, RZ ;  /* 0x000000ffff0e7224 */ /* 0x000fe200078e00ff */
[----:B------:R-:W-:-:S07]  /*02e0*/  MOV R6, R0 ;  /* 0x0000000000067202 */ /* 0x000fce0000000f00 */
.L_x_8:
[----:B-12---:R-:W-:-:S06]  /*02f0*/  IMAD.WIDE.U32 R8, R6, 0x4, R12 ;  /* 0x0000000406087825 */ /* 0x006fcc00078e000c */
[----:B------:R-:W2:Y:S01]  /*0300*/  LDG.E R9, desc[UR6][R8.64] ;  /* 0x0000000608097981 */ /* 0x000ea2000c1e1900 */
[----:B------:R-:W-:-:S04]  /*0310*/  IMAD.WIDE.U32 R10, R6, 0x4, R2 ;  /* 0x00000004060a7825 */ /* 0x000fc800078e0002 */
[----:B------:R-:W-:Y:S02]  /*0320*/  VIADD R14, R14, 0x1 ;  /* 0x000000010e0e7836 */ /* 0x000fe40000000000 */
[----:B------:R-:W-:-:S03]  /*0330*/  IMAD.IADD R6, R7, 0x1, R6 ;  /* 0x0000000107067824 */ /* 0x000fc600078e0206 */
[----:B------:R-:W-:-:S04]  /*0340*/  LOP3.LUT R15, R14, R17, RZ, 0x3c, !PT ;  /* 0x000000110e0f7212 */ /* 0x000fc800078e3cff */
[----:B------:R-:W-:Y:S01]  /*0350*/  ISETP.NE.AND P0, PT, R15, 0x2, PT ;  /* 0x000000020f00780c */ /* 0x000fe20003f05270 */
[----:B--2---:R2:W-:-:S12]  /*0360*/  STG.E desc[UR6][R10.64], R9 ;  /* 0x000000090a007986 */ /* 0x0045d8000c101906 */
[----:B------:R-:W-:Y:S05]  /*0370*/  @P0 BRA `(.L_x_8) ;  /* 0xfffffffc00dc0947 */ /* 0x000fea000383ffff */
.L_x_7:
[----:B------:R-:W-:Y:S05]  /*0380*/  BSYNC.RECONVERGENT B0 ;  /* 0x0000000000007941 */ /* 0x000fea0003800200 */
.L_x_6:
[----:B------:R-:W-:Y:S01]  /*0390*/  BSSY.RECONVERGENT B0, `(.L_x_9) ;  /* 0x000001b000007945 */ /* 0x000fe20003800200 */
[C---:B--2---:R-:W-:Y:S01]  /*03a0*/  LEA R9, R7.reuse, R6, 0x1 ;  /* 0x0000000607097211 */ /* 0x044fe200078e08ff */
[----:B------:R-:W-:Y:S02]  /*03b0*/  IMAD R11, R7, 0x3, R6 ;  /* 0x00000003070b7824 */ /* 0x000fe400078e0206 */
[----:B------:R-:W-:-:S07]  /*03c0*/  IMAD.IADD R13, R6, 0x1, R7 ;  /* 0x00000001060d7824 */ /* 0x000fce00078e0207 */
.L_x_10:
[----:B01----:R-:W-:-:S05]  /*03d0*/  IMAD.WIDE.U32 R24, R6, 0x4, R4 ;  /* 0x0000000406187825 */ /* 0x003fca00078e0004 */
[----:B------:R-:W2:Y:S01]  /*03e0*/  LDG.E R29, desc[UR6][R24.64] ;  /* 0x00000006181d7981 */ /* 0x000ea2000c1e1900 */
[----:B------:R-:W-:-:S04]  /*03f0*/  IMAD.WIDE.U32 R26, R6, 0x4, R2 ;  /* 0x00000004061a7825 */ /* 0x000fc800078e0002 */
[C---:B------:R-:W-:Y:S01]  /*0400*/  IMAD.WIDE.U32 R14, R13.reuse, 0x4, R4 ;  /* 0x000000040d0e7825 */ /* 0x040fe200078e0004 */
[----:B--2---:R1:W-:Y:S05]  /*0410*/  STG.E desc[UR6][R26.64], R29 ;  /* 0x0000001d1a007986 */ /* 0x0043ea000c101906 */
        /* <DEDUP_REMOVED lines=9> */
[----:B------:R-:W-:Y:S01]  /*04b0*/  IMAD.WIDE.U32 R24, R11, 0x4, R2 ;  /* 0x000000040b187825 */ /* 0x000fe200078e0002 */
[C---:B------:R-:W-:Y:S02]  /*04c0*/  IADD3 R6, PT, PT, R7.reuse, R6, R7 ;  /* 0x0000000607067210 */ /* 0x040fe40007ffe007 */
[C---:B------:R-:W-:Y:S01]  /*04d0*/  LEA R9, R7.reuse, R9, 0x2 ;  /* 0x0000000907097211 */ /* 0x040fe200078e10ff */
[C---:B------:R-:W-:Y:S01]  /*04e0*/  IMAD R11, R7.reuse, 0x4, R11 ;  /* 0x00000004070b7824 */ /* 0x040fe200078e020b */
[----:B------:R-:W-:-:S02]  /*04f0*/  IADD3 R6, PT, PT, R7, R6, R7 ;  /* 0x0000000607067210 */ /* 0x000fc40007ffe007 */
[----:B------:R-:W-:Y:S02]  /*0500*/  LEA R13, R7, R13, 0x2 ;  /* 0x0000000d070d7211 */ /* 0x000fe400078e10ff */
[----:B------:R-:W-:Y:S01]  /*0510*/  ISETP.GE.U32.AND P0, PT, R6, 0x1000, PT ;  /* 0x000010000600780c */ /* 0x000fe20003f06070 */
[----:B--2---:R1:W-:-:S12]  /*0520*/  STG.E desc[UR6][R24.64], R23 ;  /* 0x0000001718007986 */ /* 0x0043d8000c101906 */
[----:B------:R-:W-:Y:S05]  /*0530*/  @!P0 BRA `(.L_x_10) ;  /* 0xfffffffc00a48947 */ /* 0x000fea000383ffff */
[----:B------:R-:W-:Y:S05]  /*0540*/  BSYNC.RECONVERGENT B0 ;  /* 0x0000000000007941 */ /* 0x000fea0003800200 */
.L_x_9:
[----:B------:R-:W-:Y:S01]  /*0550*/  BAR.SYNC.DEFER_BLOCKING 0x0 ;  /* 0x0000000000007b1d */ /* 0x000fe20000010000 */
[----:B------:R-:W-:-:S13]  /*0560*/  ISETP.NE.AND P0, PT, R0, RZ, PT ;  /* 0x000000ff0000720c */ /* 0x000fda0003f05270 */
[----:B------:R-:W-:Y:S05]  /*0570*/  @P0 EXIT ;  /* 0x000000000000094d */ /* 0x000fea0003800000 */
[----:B------:R-:W-:Y:S06]  /*0580*/  MEMBAR.SC.GPU ;  /* 0x0000000000007992 */ /* 0x000fec0000002000 */
[----:B------:R-:W-:-:S00]  /*0590*/  ERRBAR ;  /* 0x00000000000079ab */ /* 0x000fc00000000000 */
[----:B------:R-:W-:Y:S06]  /*05a0*/  CGAERRBAR ;  /* 0x00000000000075ab */ /* 0x000fec0000000000 */
[----:B------:R-:W-:Y:S02]  /*05b0*/  CCTL.IVALL ;  /* 0x00000000ff00798f */ /* 0x000fe40002000000 */
[----:B------:R-:W0:Y:S01]  /*05c0*/  S2UR UR5, SR_CgaCtaId ;  /* 0x00000000000579c3 */ /* 0x000e220000008800 */
[----:B------:R-:W-:Y:S01]  /*05d0*/  UMOV UR4, 0x400 ;  /* 0x0000040000047882 */ /* 0x000fe20000000000 */
[----:B------:R-:W-:-:S06]  /*05e0*/  IMAD.MOV.U32 R7, RZ, RZ, 0x1 ;  /* 0x00000001ff077424 */ /* 0x000fcc00078e00ff */
[----:B------:R-:W2:Y:S01]  /*05f0*/  LDC.64 R2, c[0x0][0x380] ;  /* 0x0000e000ff027b82 */ /* 0x000ea20000000a00 */
[----:B0-----:R-:W-:-:S09]  /*0600*/  ULEA UR4, UR5, UR4, 0x18 ;  /* 0x0000000405047291 */ /* 0x001fd2000f8ec0ff */
[----:B------:R-:W2:Y:S02]  /*0610*/  LDS R5, [UR4] ;  /* 0x00000004ff057984 */ /* 0x000ea40008000800 */
[----:B--2---:R-:W-:-:S05]  /*0620*/  IMAD.WIDE.U32 R2, R5, 0x4, R2 ;  /* 0x0000000405027825 */ /* 0x004fca00078e0002 */
[----:B------:R-:W-:Y:S01]  /*0630*/  ATOMG.E.EXCH.STRONG.GPU PT, RZ, desc[UR6][R2.64+0x200000], R7 ;  /* 0xa000000702ff79a8 */ /* 0x000fe2000c1ef106 */
[----:B------:R-:W-:Y:S05]  /*0640*/  EXIT ;  /* 0x000000000000794d */ /* 0x000fea0003800000 */
        .weak           $__internal_0_$__cuda_sm20_div_u16
        .type           $__internal_0_$__cuda_sm20_div_u16,@function
        .size           $__internal_0_$__cuda_sm20_div_u16,(.L_x_14 - $__internal_0_$__cuda_sm20_div_u16)
$__internal_0_$__cuda_sm20_div_u16:
[----:B------:R-:W0:Y:S01]  /*0650*/  I2F.U16 R5, R6 ;  /* 0x0000000600057306 */ /* 0x000e220000101000 */
[----:B------:R-:W-:Y:S01]  /*0660*/  HFMA2 R8, -RZ, RZ, 15, 0 ;  /* 0x4b800000ff087431 */ /* 0x000fe200000001ff */
[----:B------:R-:W-:Y:S02]  /*0670*/  I2FP.F32.U32.RZ R4, R4 ;  /* 0x0000000400047245 */ /* 0x000fe4000020d000 */
[C---:B0-----:R-:W-:Y:S02]  /*0680*/  FSETP.GEU.AND P1, PT, |R5|.reuse, 1.175494350822287508e-38, PT ;  /* 0x008000000500780b */ /* 0x041fe40003f2e200 */
[----:B------:R-:W-:Y:S02]  /*0690*/  FSETP.GT.AND P0, PT, |R5|, 8.50705917302346158658e+37, PT ;  /* 0x7e8000000500780b */ /* 0x000fe40003f04200 */
[----:B------:R-:W-:-:S04]  /*06a0*/  FSEL R8, R8, 1, !P1 ;  /* 0x3f80000008087808 */ /* 0x000fc80004800000 */
[----:B------:R-:W-:Y:S02]  /*06b0*/  FSEL R8, R8, 0.25, !P0 ;  /* 0x3e80000008087808 */ /* 0x000fe40004000000 */
[----:B------:R-:W-:-:S03]  /*06c0*/  ISETP.NE.U32.AND P0, PT, R6, RZ, PT ;  /* 0x000000ff0600720c */ /* 0x000fc60003f05070 */
[----:B------:R-:W-:-:S06]  /*06d0*/  FMUL R9, R5, R8 ;  /* 0x0000000805097220 */ /* 0x000fcc0000400000 */
[----:B------:R-:W0:Y:S02]  /*06e0*/  MUFU.RCP R9, R9 ;  /* 0x0000000900097308 */ /* 0x000e240000001000 */
[----:B0-----:R-:W-:-:S04]  /*06f0*/  FMUL R8, R8, R9 ;  /* 0x0000000908087220 */ /* 0x001fc80000400000 */
[----:B------:R-:W-:-:S04]  /*0700*/  VIADD R5, R8, 0x2 ;  /* 0x0000000208057836 */ /* 0x000fc80000000000 */
[----:B------:R-:W-:Y:S01]  /*0710*/  FMUL.RZ R8, R4, R5 ;  /* 0x0000000504087220 */ /* 0x000fe2000040c000 */
[----:B------:R-:W-:Y:S02]  /*0720*/  HFMA2 R5, -RZ, RZ, 0, 0 ;  /* 0x00000000ff057431 */ /* 0x000fe400000001ff */
[----:B------:R-:W-:-:S03]  /*0730*/  IMAD.MOV.U32 R4, RZ, RZ, R10 ;  /* 0x000000ffff047224 */ /* 0x000fc600078e000a */
[----:B------:R-:W0:Y:S02]  /*0740*/  F2I.U32.TRUNC.NTZ R8, R8 ;  /* 0x0000000800087305 */ /* 0x000e24000020f000 */
[----:B0-----:R-:W-:Y:S02]  /*0750*/  LOP3.LUT R6, R8, 0xffff, RZ, 0xc0, !PT ;  /* 0x0000ffff08067812 */ /* 0x001fe400078ec0ff */
[----:B------:R-:W-:Y:S01]  /*0760*/  @!P0 MOV R6, 0xffffffff ;  /* 0xffffffff00068802 */ /* 0x000fe20000000f00 */
[----:B------:R-:W-:Y:S06]  /*0770*/  RET.REL.NODEC R4 `(_Z14inject_thoughtP13SynapseBufferPKf) ;  /* 0xfffffff804207950 */ /* 0x000fec0003c3ffff */
.L_x_11:
        /* <DEDUP_REMOVED lines=16> */
.L_x_14:


//--------------------- .text._Z12init_synapseP13SynapseBuffer --------------------------
	.section	.text._Z12init_synapseP13SynapseBuffer,"ax",@progbits
	.align	128
        .global         _Z12init_synapseP13SynapseBuffer
        .type           _Z12init_synapseP13SynapseBuffer,@function
        .size           _Z12init_synapseP13SynapseBuffer,(.L_x_17 - _Z12init_synapseP13SynapseBuffer)
        .other          _Z12init_synapseP13SynapseBuffer,@"STO_CUDA_ENTRY STV_DEFAULT"
_Z12init_synapseP13SynapseBuffer:
.text._Z12init_synapseP13SynapseBuffer:
[----:B------:R-:W-:Y:S01]  /*0000*/  LDC R1, c[0x0][0x37c] ;  /* 0x0000df00ff017b82 */ /* 0x000fe20000000800 */
[----:B------:R-:W0:Y:S07]  /*0010*/  S2R R0, SR_TID.X ;  /* 0x0000000000007919 */ /* 0x000e2e0000002100 */
[----:B------:R-:W0:Y:S08]  /*0020*/  S2UR UR4, SR_CTAID.X ;  /* 0x00000000000479c3 */ /* 0x000e300000002500 */
[----:B------:R-:W0:Y:S02]  /*0030*/  LDC R7, c[0x0][0x360] ;  /* 0x0000d800ff077b82 */ /* 0x000e240000000800 */
[----:B0-----:R-:W-:-:S05]  /*0040*/  IMAD R7, R7, UR4, R0 ;  /* 0x0000000407077c24 */ /* 0x001fca000f8e0200 */
[----:B------:R-:W-:-:S13]  /*0050*/  ISETP.GT.AND P0, PT, R7, 0x7f, PT ;  /* 0x0000007f0700780c */ /* 0x000fda0003f04270 */
[----:B------:R-:W-:Y:S05]  /*0060*/  @P0 EXIT ;  /* 0x000000000000094d */ /* 0x000fea0003800000 */
[----:B------:R-:W0:Y:S01]  /*0070*/  LDC.64 R4, c[0x0][0x380] ;  /* 0x0000e000ff047b82 */ /* 0x000e220000000a00 */
[----:B------:R-:W1:Y:S01]  /*0080*/  LDCU.64 UR6, c[0x0][0x358] ;  /* 0x00006b00ff0677ac */ /* 0x000e620008000a00 */
[----:B------:R-:W-:Y:S01]  /*0090*/  UMOV UR4, URZ ;  /* 0x000000ff00047c82 */ /* 0x000fe20008000000 */
[----:B0-----:R-:W-:-:S04]  /*00a0*/  IMAD.WIDE R2, R7, 0x4, R4 ;  /* 0x0000000407027825 */ /* 0x001fc800078e0204 */
[----:B------:R-:W-:Y:S01]  /*00b0*/  IMAD.WIDE R4, R7, 0x4000, R4 ;  /* 0x0000400007047825 */ /* 0x000fe200078e0204 */
[----:B-1----:R0:W-:Y:S02]  /*00c0*/  STG.E desc[UR6][R2.64+0x200000], RZ ;  /* 0x200000ff02007986 */ /* 0x0021e4000c101906 */
[----:B------:R-:W-:-:S05]  /*00d0*/  IADD3 R0, P0, PT, R4, 0x40, RZ ;  /* 0x0000004004007810 */ /* 0x000fca0007f1e0ff */
[----:B------:R-:W-:-:S08]  /*00e0*/  IMAD.X R5, RZ, RZ, R5, P0 ;  /* 0x000000ffff057224 */ /* 0x000fd000000e0605 */
.L_x_12:
[----:B01----:R-:W-:Y:S01]  /*00f0*/  IMAD.MOV.U32 R2, RZ, RZ, R0 ;  /* 0x000000ffff027224 */ /* 0x003fe200078e0000 */
[----:B------:R-:W-:Y:S01]  /*0100*/  MOV R3, R5 ;  /* 0x0000000500037202 */ /* 0x000fe20000000f00 */
[----:B------:R-:W-:-:S03]  /*0110*/  UIADD3 UR4, UPT, UPT, UR4, 0x80, URZ ;  /* 0x0000008004047890 */ /* 0x000fc6000fffe0ff */
[----:B------:R-:W-:Y:S01]  /*0120*/  IADD3 R0, P0, PT, R2, 0x200, RZ ;  /* 0x0000020002007810 */ /* 0x000fe20007f1e0ff */
[----:B------:R1:W-:Y:S01]  /*0130*/  STG.E desc[UR6][R2.64+-0x40], RZ ;  /* 0xffffc0ff02007986 */ /* 0x0003e2000c101906 */
[----:B------:R-:W-:Y:S02]  /*0140*/  UISETP.NE.AND UP0, UPT, UR4, 0x1000, UPT ;  /* 0x000010000400788c */ /* 0x000fe4000bf05270 */
[----:B------:R-:W-:Y:S01]  /*0150*/  IADD3.X R5, PT, PT, RZ, R3, RZ, P0, !PT ;  /* 0x00000003ff057210 */ /* 0x000fe200007fe4ff */
[----:B------:R1:W-:Y:S04]  /*0160*/  STG.E desc[UR6][R2.64+-0x3c], RZ ;  /* 0xffffc4ff02007986 */ /* 0x0003e8000c101906 */
        /* <DEDUP_REMOVED lines=125> */
[----:B------:R1:W-:Y:S01]  /*0940*/  STG.E desc[UR6][R2.64+0x1bc], RZ ;  /* 0x0001bcff02007986 */ /* 0x0003e2000c101906 */
[----:B------:R-:W-:Y:S05]  /*0950*/  BRA.U UP0, `(.L_x_12) ;  /* 0xfffffff500e47547 */ /* 0x000fea000b83ffff */
[----:B------:R-:W-:-:S13]  /*0960*/  ISETP.NE.AND P0, PT, R7, RZ, PT ;  /* 0x000000ff0700720c */ /* 0x000fda0003f05270 */
[----:B------:R-:W-:Y:S05]  /*0970*/  @P0 EXIT ;  /* 0x000000000000094d */ /* 0x000fea0003800000 */
[----:B-1----:R-:W0:Y:S02]  /*0980*/  LDC.64 R2, c[0x0][0x380] ;  /* 0x0000e000ff027b82 */ /* 0x002e240000000a00 */
[----:B0-----:R-:W-:Y:S04]  /*0990*/  STG.E desc[UR6][R2.64+0x200200], RZ ;  /* 0x200200ff02007986 */ /* 0x001fe8000c101906 */
[----:B------:R-:W-:Y:S01]  /*09a0*/  STG.E desc[UR6][R2.64+0x200204], RZ ;  /* 0x200204ff02007986 */ /* 0x000fe2000c101906 */
[----:B------:R-:W-:Y:S05]  /*09b0*/  EXIT ;  /* 0x000000000000794d */ /* 0x000fea0003800000 */
.L_x_13:
        /* <DEDUP_REMOVED lines=12> */
.L_x_17:


//--------------------- .nv.shared.reserved.0     --------------------------
	.section	.nv.shared.reserved.0,"aw",@nobits
	.weak		__nv_reservedSMEM_offset_0_alias
	.size		__nv_reservedSMEM_offset_0_alias, 0, 64
	.other		__nv_reservedSMEM_offset_0_alias,@"STO_CUDA_RESERVED_SHARED STV_DEFAULT"
__nv_reservedSMEM_offset_0_alias:
	.zero		0
	.zero		64


//--------------------- .nv.shared._Z14inject_thoughtP13SynapseBufferPKf --------------------------
	.section	.nv.shared._Z14inject_thoughtP13SynapseBufferPKf,"aw",@nobits
	.sectionflags	@""
	.align	4
.nv.shared._Z14inject_thoughtP13SynapseBufferPKf:
	.zero		1028


//--------------------- .nv.constant0._Z27integrate_synapse_attentionP13SynapseBufferPfS1_i --------------------------
	.section	.nv.constant0._Z27integrate_synapse_attentionP13SynapseBufferPfS1_i,"a",@progbits
	.sectionflags	@""
	.align	4
.nv.constant0._Z27integrate_synapse_attentionP13SynapseBufferPfS1_i:
	.zero		924


//--------------------- .nv.constant0._Z14inject_thoughtP13SynapseBufferPKf --------------------------
	.section	.nv.constant0._Z14inject_thoughtP13SynapseBufferPKf,"a",@progbits
	.sectionflags	@""
	.align	4
.nv.constant0._Z14inject_thoughtP13SynapseBufferPKf:
	.zero		912


//--------------------- .nv.constant0._Z12init_synapseP13SynapseBuffer --------------------------
	.section	.nv.constant0._Z12init_synapseP13SynapseBuffer,"a",@progbits
	.sectionflags	@""
	.align	4
.nv.constant0._Z12init_synapseP13SynapseBuffer:
	.zero		904


//--------------------- SYMBOLS --------------------------

	.type		.nv.reservedSmem.offset0,@object
	.size		.nv.reservedSmem.offset0,0x4
	.type		.nv.reservedSmem.cap,@object
	.size		.nv.reservedSmem.cap,0x4
